	.headerflags	@"EF_CUDA_TEXMODE_UNIFIED EF_CUDA_64BIT_ADDRESS EF_CUDA_ACCELERATORS EF_CUDA_SM90 EF_CUDA_VIRTUAL_SM(EF_CUDA_SM90)"
	.elftype	@"ET_EXEC"


//--------------------- .nv.info                  --------------------------
	.section	.nv.info,"",@"SHT_CUDA_INFO"
	.align	4


	//----- nvinfo : EIATTR_REGCOUNT
	.align		4
        /*0000*/ 	.byte	0x04, 0x2f
        /*0002*/ 	.short	(.L_1 - .L_0)
	.align		4
.L_0:
        /*0004*/ 	.word	index@(triton_poi_fused_reflection_pad2d_0)
        /*0008*/ 	.word	0x0000000e


	//----- nvinfo : EIATTR_MIN_STACK_SIZE
	.align		4
.L_1:
        /*000c*/ 	.byte	0x04, 0x12
        /*000e*/ 	.short	(.L_3 - .L_2)
	.align		4
.L_2:
        /*0010*/ 	.word	index@(triton_poi_fused_reflection_pad2d_0)
        /*0014*/ 	.word	0x00000000


	//----- nvinfo : EIATTR_FRAME_SIZE
	.align		4
.L_3:
        /*0018*/ 	.byte	0x04, 0x11
        /*001a*/ 	.short	(.L_5 - .L_4)
	.align		4
.L_4:
        /*001c*/ 	.word	index@(triton_poi_fused_reflection_pad2d_0)
        /*0020*/ 	.word	0x00000000


	//----- nvinfo : EIATTR_MIN_STACK_SIZE
	.align		4
.L_5:
        /*0024*/ 	.byte	0x04, 0x12
        /*0026*/ 	.short	(.L_7 - .L_6)
	.align		4
.L_6:
        /*0028*/ 	.word	index@(triton_poi_fused_reflection_pad2d_0)
        /*002c*/ 	.word	0x00000000
.L_7:


//--------------------- .nv.info.triton_poi_fused_reflection_pad2d_0 --------------------------
	.section	.nv.info.triton_poi_fused_reflection_pad2d_0,"",@"SHT_CUDA_INFO"
	.sectionflags	@""
	.align	4


	//----- nvinfo : EIATTR_CUDA_API_VERSION
	.align		4
        /*0000*/ 	.byte	0x04, 0x37
        /*0002*/ 	.short	(.L_9 - .L_8)
.L_8:
        /*0004*/ 	.word	0x0000007c


	//----- nvinfo : EIATTR_KPARAM_INFO
	.align		4
.L_9:
        /*0008*/ 	.byte	0x04, 0x17
        /*000a*/ 	.short	(.L_11 - .L_10)
.L_10:
        /*000c*/ 	.word	0x00000000
        /*0010*/ 	.short	0x0002
        /*0012*/ 	.short	0x0010
        /*0014*/ 	.byte	0x00, 0xf0, 0x11, 0x00


	//----- nvinfo : EIATTR_KPARAM_INFO
	.align		4
.L_11:
        /*0018*/ 	.byte	0x04, 0x17
        /*001a*/ 	.short	(.L_13 - .L_12)
.L_12:
        /*001c*/ 	.word	0x00000000
        /*0020*/ 	.short	0x0001
        /*0022*/ 	.short	0x0008
        /*0024*/ 	.byte	0x00, 0xf4, 0x21, 0x00


	//----- nvinfo : EIATTR_KPARAM_INFO
	.align		4
.L_13:
        /*0028*/ 	.byte	0x04, 0x17
        /*002a*/ 	.short	(.L_15 - .L_14)
.L_14:
        /*002c*/ 	.word	0x00000000
        /*0030*/ 	.short	0x0000
        /*0032*/ 	.short	0x0000
        /*0034*/ 	.byte	0x00, 0xf4, 0x21, 0x00


	//----- nvinfo : EIATTR_SPARSE_MMA_MASK
	.align		4
.L_15:
        /*0038*/ 	.byte	0x03, 0x50
        /*003a*/ 	.short	0x0000


	//----- nvinfo : EIATTR_MAXREG_COUNT
	.align		4
        /*003c*/ 	.byte	0x03, 0x1b
        /*003e*/ 	.short	0x00ff


	//----- nvinfo : EIATTR_EXIT_INSTR_OFFSETS
	.align		4
        /*0040*/ 	.byte	0x04, 0x1c
        /*0042*/ 	.short	(.L_17 - .L_16)


	//   ....[0]....
.L_16:
        /*0044*/ 	.word	0x00000210


	//   ....[1]....
        /*0048*/ 	.word	0x00000230


	//----- nvinfo : EIATTR_REQNTID
	.align		4
.L_17:
        /*004c*/ 	.byte	0x04, 0x10
        /*004e*/ 	.short	(.L_19 - .L_18)
.L_18:
        /*0050*/ 	.word	0x00000080
        /*0054*/ 	.word	0x00000001
        /*0058*/ 	.word	0x00000001


	//----- nvinfo : EIATTR_CBANK_PARAM_SIZE
	.align		4
.L_19:
        /*005c*/ 	.byte	0x03, 0x19
        /*005e*/ 	.short	0x0014


	//----- nvinfo : EIATTR_PARAM_CBANK
	.align		4
        /*0060*/ 	.byte	0x04, 0x0a
        /*0062*/ 	.short	(.L_21 - .L_20)
	.align		4
.L_20:
        /*0064*/ 	.word	index@(.nv.constant0.triton_poi_fused_reflection_pad2d_0)
        /*0068*/ 	.short	0x0210
        /*006a*/ 	.short	0x0014


	//----- nvinfo : EIATTR_SW_WAR
	.align		4
.L_21:
        /*006c*/ 	.byte	0x04, 0x36
        /*006e*/ 	.short	(.L_23 - .L_22)
.L_22:
        /*0070*/ 	.word	0x00000008
.L_23:


//--------------------- .nv.callgraph             --------------------------
	.section	.nv.callgraph,"",@"SHT_CUDA_CALLGRAPH"
	.align	4
	.sectionentsize	8
	.align		4
        /*0000*/ 	.word	0x00000000
	.align		4
        /*0004*/ 	.word	0xffffffff
	.align		4
        /*0008*/ 	.word	0x00000000
	.align		4
        /*000c*/ 	.word	0xfffffffe
	.align		4
        /*0010*/ 	.word	0x00000000
	.align		4
        /*0014*/ 	.word	0xfffffffd
	.align		4
        /*0018*/ 	.word	0x00000000
	.align		4
        /*001c*/ 	.word	0xfffffffc


//--------------------- .text.triton_poi_fused_reflection_pad2d_0 --------------------------
	.section	.text.triton_poi_fused_reflection_pad2d_0,"ax",@progbits
	.align	128
        .global         triton_poi_fused_reflection_pad2d_0
        .type           triton_poi_fused_reflection_pad2d_0,@function
        .size           triton_poi_fused_reflection_pad2d_0,(.L_x_1 - triton_poi_fused_reflection_pad2d_0)
        .other          triton_poi_fused_reflection_pad2d_0,@"STO_CUDA_ENTRY STV_DEFAULT"
triton_poi_fused_reflection_pad2d_0:
.text.triton_poi_fused_reflection_pad2d_0:
[----:B------:R-:W0:Y:S02]  /*0000*/  LDC R1, c[0x0][0x28] ;  /* 0x00000a00ff017b82 */ /* 0x000e240000000800 */
[----:B------:R-:W1:Y:S01]  /*0010*/  S2R R0, SR_TID.X ;  /* 0x0000000000007919 */ /* 0x000e620000002100 */
[----:B------:R-:W-:Y:S01]  /*0020*/  ULDC.64 UR4, c[0x0][0x208] ;  /* 0x0000820000047ab9 */ /* 0x000fe20000000a00 */
[----:B------:R-:W2:Y:S01]  /*0030*/  S2R R3, SR_CTAID.X ;  /* 0x0000000000037919 */ /* 0x000ea20000002500 */
[----:B-1----:R-:W-:Y:S01]  /*0040*/  IMAD.SHL.U32 R0, R0, 0x2, RZ ;  /* 0x0000000200007824 */ /* 0x002fe200078e00ff */
[----:B--2---:R-:W-:-:S04]  /*0050*/  SHF.R.S32.HI R6, RZ, 0x17, R3 ;  /* 0x00000017ff067819 */ /* 0x004fc80000011403 */
[----:B------:R-:W-:Y:S02]  /*0060*/  LOP3.LUT R0, R0, 0xfe, RZ, 0xc0, !PT ;  /* 0x000000fe00007812 */ /* 0x000fe400078ec0ff */
[----:B------:R-:W-:-:S03]  /*0070*/  SGXT R6, R6, 0x1 ;  /* 0x000000010606781a */ /* 0x000fc60000000200 */
[----:B------:R-:W-:Y:S02]  /*0080*/  IMAD R9, R3, 0x100, R0 ;  /* 0x0000010003097824 */ /* 0x000fe400078e0200 */
[----:B------:R-:W1:Y:S03]  /*0090*/  LDC.64 R2, c[0x0][0x210] ;  /* 0x00008400ff027b82 */ /* 0x000e660000000a00 */
[----:B------:R-:W-:Y:S02]  /*00a0*/  SHF.R.S32.HI R0, RZ, 0x1f, R9 ;  /* 0x0000001fff007819 */ /* 0x000fe40000011409 */
[-C--:B------:R-:W-:Y:S02]  /*00b0*/  LEA.HI R7, R6, R9.reuse, RZ, 0x4 ;  /* 0x0000000906077211 */ /* 0x080fe400078f20ff */
[----:B------:R-:W-:Y:S02]  /*00c0*/  LEA.HI R4, R0, R9, RZ, 0x2 ;  /* 0x0000000900047211 */ /* 0x000fe400078f10ff */
[----:B------:R-:W-:-:S02]  /*00d0*/  LOP3.LUT R7, R7, 0xfffffff0, RZ, 0xc0, !PT ;  /* 0xfffffff007077812 */ /* 0x000fc400078ec0ff */
[----:B------:R-:W-:Y:S02]  /*00e0*/  SHF.R.S32.HI R5, RZ, 0x2, R4 ;  /* 0x00000002ff057819 */ /* 0x000fe40000011404 */
[----:B------:R-:W-:Y:S02]  /*00f0*/  LOP3.LUT R4, R4, 0xfffffffc, RZ, 0xc0, !PT ;  /* 0xfffffffc04047812 */ /* 0x000fe400078ec0ff */
[----:B------:R-:W-:Y:S02]  /*0100*/  LEA.HI R0, R5, R5, RZ, 0x2 ;  /* 0x0000000505007211 */ /* 0x000fe400078f10ff */
[C---:B------:R-:W-:Y:S02]  /*0110*/  ISETP.GE.AND P0, PT, R9.reuse, 0x100, PT ;  /* 0x000001000900780c */ /* 0x040fe40003f06270 */
[----:B------:R-:W-:Y:S01]  /*0120*/  LOP3.LUT R8, R0, 0x3ffffffc, RZ, 0xc0, !PT ;  /* 0x3ffffffc00087812 */ /* 0x000fe200078ec0ff */
[----:B------:R-:W-:-:S04]  /*0130*/  VIADD R0, R9, 0x1 ;  /* 0x0000000109007836 */ /* 0x000fc80000000000 */
[----:B------:R-:W-:Y:S01]  /*0140*/  IMAD.IADD R8, R5, 0x1, -R8 ;  /* 0x0000000105087824 */ /* 0x000fe200078e0a08 */
[----:B------:R-:W-:-:S03]  /*0150*/  LEA.HI R6, R6, R0, RZ, 0x2 ;  /* 0x0000000006067211 */ /* 0x000fc600078f10ff */
[----:B------:R-:W-:Y:S01]  /*0160*/  IMAD R7, R8, 0x4, R7 ;  /* 0x0000000408077824 */ /* 0x000fe200078e0207 */
[----:B------:R-:W-:-:S04]  /*0170*/  LOP3.LUT R5, R6, 0xfffffffc, RZ, 0xc0, !PT ;  /* 0xfffffffc06057812 */ /* 0x000fc800078ec0ff */
[C---:B------:R-:W-:Y:S02]  /*0180*/  IADD3 R11, R7.reuse, R9, -R4 ;  /* 0x00000009070b7210 */ /* 0x040fe40007ffe804 */
[----:B------:R-:W-:-:S03]  /*0190*/  IADD3 R7, R7, R0, -R5 ;  /* 0x0000000007077210 */ /* 0x000fc60007ffe805 */
[----:B-1----:R-:W-:Y:S01]  /*01a0*/  IMAD.WIDE R4, R11, 0x4, R2 ;  /* 0x000000040b047825 */ /* 0x002fe200078e0202 */
[----:B------:R-:W-:-:S03]  /*01b0*/  CS2R R10, SRZ ;  /* 0x00000000000a7805 */ /* 0x000fc6000001ff00 */
[----:B------:R-:W-:Y:S02]  /*01c0*/  IMAD.WIDE R2, R7, 0x4, R2 ;  /* 0x0000000407027825 */ /* 0x000fe400078e0202 */
[----:B------:R-:W1:Y:S01]  /*01d0*/  LDC.64 R6, c[0x0][0x218] ;  /* 0x00008600ff067b82 */ /* 0x000e620000000a00 */
[----:B------:R2:W5:Y:S04]  /*01e0*/  @!P0 LDG.E R10, desc[UR4][R4.64] ;  /* 0x00000004040a8981 */ /* 0x000568000c1e1900 */
[----:B------:R2:W5:Y:S01]  /*01f0*/  @!P0 LDG.E R11, desc[UR4][R2.64] ;  /* 0x00000004020b8981 */ /* 0x000562000c1e1900 */
[----:B-1----:R-:W-:Y:S01]  /*0200*/  IMAD.WIDE R6, R9, 0x4, R6 ;  /* 0x0000000409067825 */ /* 0x002fe200078e0206 */
[----:B--2---:R-:W-:Y:S06]  /*0210*/  @P0 EXIT ;  /* 0x000000000000094d */ /* 0x004fec0003800000 */
[----:B-----5:R-:W-:Y:S01]  /*0220*/  STG.E.64 desc[UR4][R6.64], R10 ;  /* 0x0000000a06007986 */ /* 0x020fe2000c101b04 */
[----:B------:R-:W-:Y:S05]  /*0230*/  EXIT ;  /* 0x000000000000794d */ /* 0x000fea0003800000 */
.L_x_0:
[----:B------:R-:W-:-:S00]  /*0240*/  BRA `(.L_x_0) ;  /* 0xfffffffc00fc7947 */ /* 0x000fc0000383ffff */
[----:B------:R-:W-:-:S00]  /*0250*/  NOP ;  /* 0x0000000000007918 */ /* 0x000fc00000000000 */
        /* <DEDUP_REMOVED lines=10> */
.L_x_1:


//--------------------- .nv.constant0.triton_poi_fused_reflection_pad2d_0 --------------------------
	.section	.nv.constant0.triton_poi_fused_reflection_pad2d_0,"a",@progbits
	.sectionflags	@""
	.align	4
.nv.constant0.triton_poi_fused_reflection_pad2d_0:
	.zero		548
